//
// Generated by NVIDIA NVVM Compiler
//
// Compiler Build ID: CL-36424714
// Cuda compilation tools, release 13.0, V13.0.88
// Based on NVVM 20.0.0
//

.version 9.0
.target sm_100
.address_size 64

	// .globl	_Z11parallelBFSP6vertexPiPbS2_S2_

.visible .entry _Z11parallelBFSP6vertexPiPbS2_S2_(
	.param .u64 .ptr .align 1 _Z11parallelBFSP6vertexPiPbS2_S2__param_0,
	.param .u64 .ptr .align 1 _Z11parallelBFSP6vertexPiPbS2_S2__param_1,
	.param .u64 .ptr .align 1 _Z11parallelBFSP6vertexPiPbS2_S2__param_2,
	.param .u64 .ptr .align 1 _Z11parallelBFSP6vertexPiPbS2_S2__param_3,
	.param .u64 .ptr .align 1 _Z11parallelBFSP6vertexPiPbS2_S2__param_4
)
{
	.reg .pred 	%p<14>;
	.reg .b16 	%rs<15>;
	.reg .b32 	%r<30>;
	.reg .b64 	%rd<42>;

	ld.param.u64 	%rd9, [_Z11parallelBFSP6vertexPiPbS2_S2__param_0];
	ld.param.u64 	%rd10, [_Z11parallelBFSP6vertexPiPbS2_S2__param_1];
	ld.param.u64 	%rd11, [_Z11parallelBFSP6vertexPiPbS2_S2__param_2];
	ld.param.u64 	%rd12, [_Z11parallelBFSP6vertexPiPbS2_S2__param_3];
	ld.param.u64 	%rd13, [_Z11parallelBFSP6vertexPiPbS2_S2__param_4];
	cvta.to.global.u64 	%rd1, %rd13;
	cvta.to.global.u64 	%rd2, %rd10;
	cvta.to.global.u64 	%rd3, %rd12;
	cvta.to.global.u64 	%rd4, %rd11;
	mov.u32 	%r20, %tid.x;
	mov.u32 	%r21, %ctaid.x;
	mov.u32 	%r22, %ntid.x;
	mad.lo.s32 	%r1, %r21, %r22, %r20;
	cvt.s64.s32 	%rd14, %r1;
	add.s64 	%rd5, %rd4, %rd14;
	ld.global.u8 	%rs1, [%rd5];
	setp.ne.s16 	%p1, %rs1, 1;
	@%p1 bra 	$L__BB0_20;
	add.s64 	%rd6, %rd3, %rd14;
	ld.global.u8 	%rs2, [%rd6];
	setp.ne.s16 	%p2, %rs2, 0;
	@%p2 bra 	$L__BB0_20;
	mov.b16 	%rs3, 0;
	st.global.u8 	[%rd5], %rs3;
	mov.b16 	%rs4, 1;
	st.global.u8 	[%rd6], %rs4;
	bar.sync 	0;
	cvta.to.global.u64 	%rd16, %rd9;
	mul.wide.s32 	%rd17, %r1, 8;
	add.s64 	%rd18, %rd16, %rd17;
	ld.global.u32 	%r2, [%rd18];
	ld.global.u32 	%r3, [%rd18+4];
	setp.eq.s32 	%p3, %r3, 0;
	@%p3 bra 	$L__BB0_20;
	add.s32 	%r4, %r3, %r2;
	setp.lt.s32 	%p4, %r3, 1;
	@%p4 bra 	$L__BB0_20;
	add.s32 	%r23, %r2, 1;
	max.s32 	%r5, %r4, %r23;
	sub.s32 	%r24, %r5, %r2;
	and.b32  	%r6, %r24, 3;
	setp.eq.s32 	%p5, %r6, 0;
	mov.u32 	%r28, %r2;
	@%p5 bra 	$L__BB0_9;
	neg.s32 	%r26, %r6;
	mov.u32 	%r28, %r2;
$L__BB0_6:
	.pragma "nounroll";
	mul.wide.s32 	%rd19, %r28, 4;
	add.s64 	%rd20, %rd2, %rd19;
	ld.global.u32 	%r10, [%rd20];
	cvt.s64.s32 	%rd21, %r10;
	add.s64 	%rd22, %rd3, %rd21;
	ld.global.u8 	%rs5, [%rd22];
	setp.ne.s16 	%p6, %rs5, 0;
	@%p6 bra 	$L__BB0_8;
	add.s64 	%rd24, %rd4, %rd21;
	mov.b16 	%rs6, 1;
	st.global.u8 	[%rd24], %rs6;
	bar.sync 	0;
	st.global.u8 	[%rd1], %rs6;
$L__BB0_8:
	add.s32 	%r28, %r28, 1;
	add.s32 	%r26, %r26, 1;
	setp.ne.s32 	%p7, %r26, 0;
	@%p7 bra 	$L__BB0_6;
$L__BB0_9:
	sub.s32 	%r25, %r2, %r5;
	setp.gt.u32 	%p8, %r25, -4;
	@%p8 bra 	$L__BB0_20;
	add.s64 	%rd7, %rd2, 8;
$L__BB0_11:
	mul.wide.s32 	%rd25, %r28, 4;
	add.s64 	%rd8, %rd7, %rd25;
	ld.global.u32 	%r15, [%rd8+-8];
	cvt.s64.s32 	%rd26, %r15;
	add.s64 	%rd27, %rd3, %rd26;
	ld.global.u8 	%rs7, [%rd27];
	setp.ne.s16 	%p9, %rs7, 0;
	@%p9 bra 	$L__BB0_13;
	add.s64 	%rd29, %rd4, %rd26;
	mov.b16 	%rs8, 1;
	st.global.u8 	[%rd29], %rs8;
	bar.sync 	0;
	st.global.u8 	[%rd1], %rs8;
$L__BB0_13:
	ld.global.u32 	%r16, [%rd8+-4];
	cvt.s64.s32 	%rd30, %r16;
	add.s64 	%rd31, %rd3, %rd30;
	ld.global.u8 	%rs9, [%rd31];
	setp.ne.s16 	%p10, %rs9, 0;
	@%p10 bra 	$L__BB0_15;
	add.s64 	%rd33, %rd4, %rd30;
	mov.b16 	%rs10, 1;
	st.global.u8 	[%rd33], %rs10;
	bar.sync 	0;
	st.global.u8 	[%rd1], %rs10;
$L__BB0_15:
	ld.global.u32 	%r17, [%rd8];
	cvt.s64.s32 	%rd34, %r17;
	add.s64 	%rd35, %rd3, %rd34;
	ld.global.u8 	%rs11, [%rd35];
	setp.ne.s16 	%p11, %rs11, 0;
	@%p11 bra 	$L__BB0_17;
	add.s64 	%rd37, %rd4, %rd34;
	mov.b16 	%rs12, 1;
	st.global.u8 	[%rd37], %rs12;
	bar.sync 	0;
	st.global.u8 	[%rd1], %rs12;
$L__BB0_17:
	ld.global.u32 	%r18, [%rd8+4];
	cvt.s64.s32 	%rd38, %r18;
	add.s64 	%rd39, %rd3, %rd38;
	ld.global.u8 	%rs13, [%rd39];
	setp.ne.s16 	%p12, %rs13, 0;
	@%p12 bra 	$L__BB0_19;
	add.s64 	%rd41, %rd4, %rd38;
	mov.b16 	%rs14, 1;
	st.global.u8 	[%rd41], %rs14;
	bar.sync 	0;
	st.global.u8 	[%rd1], %rs14;
$L__BB0_19:
	add.s32 	%r28, %r28, 4;
	setp.lt.s32 	%p13, %r28, %r4;
	@%p13 bra 	$L__BB0_11;
$L__BB0_20:
	ret;

}


// ===== COMPILED SASS (sm_100) =====

	.target	sm_100

	.elftype	@"ET_EXEC"


//--------------------- .note.nv.tkinfo           --------------------------
	.section	.note.nv.tkinfo,"",@"SHT_NOTE"
	.sectionflags	@"SHF_NOTE_NV_TKINFO"
	.tkinfo
        /*0018*/ 	.word	0x00000002
        /*0030*/ 	.string	""
        /*0030*/ 	.string	"ptxas"
        /*0030*/ 	.string	"Cuda compilation tools, release 13.0, V13.0.88"
        /*0030*/ 	.string	"Build cuda_13.0.r13.0/compiler.36424714_0"
        /*0030*/ 	.string	"-arch sm_100 -m 64 "



//--------------------- .note.nv.cuinfo           --------------------------
	.section	.note.nv.cuinfo,"",@"SHT_NOTE"
	.sectionflags	@"SHF_NOTE_NV_CUINFO"
        /*0018*/ 	.short	0x0002
        /*001a*/ 	.short	0x0064
        /*001c*/ 	.short	0x0082
	.zero		2


//--------------------- .nv.info                  --------------------------
	.section	.nv.info,"",@"SHT_CUDA_INFO"
	.align	4


	//----- nvinfo : EIATTR_REGCOUNT
	.align		4
        /*0000*/ 	.byte	0x04, 0x2f
        /*0002*/ 	.short	(.L_1 - .L_0)
	.align		4
.L_0:
        /*0004*/ 	.word	index@(_Z11parallelBFSP6vertexPiPbS2_S2_)
        /*0008*/ 	.word	0x00000018


	//----- nvinfo : EIATTR_FRAME_SIZE
	.align		4
.L_1:
        /*000c*/ 	.byte	0x04, 0x11
        /*000e*/ 	.short	(.L_3 - .L_2)
	.align		4
.L_2:
        /*0010*/ 	.word	index@(_Z11parallelBFSP6vertexPiPbS2_S2_)
        /*0014*/ 	.word	0x00000000


	//----- nvinfo : EIATTR_MIN_STACK_SIZE
	.align		4
.L_3:
        /*0018*/ 	.byte	0x04, 0x12
        /*001a*/ 	.short	(.L_5 - .L_4)
	.align		4
.L_4:
        /*001c*/ 	.word	index@(_Z11parallelBFSP6vertexPiPbS2_S2_)
        /*0020*/ 	.word	0x00000000
.L_5:


//--------------------- .nv.compat                --------------------------
	.section	.nv.compat,"",@"SHT_CUDA_COMPAT_INFO"
	.align	4
        /*0000*/ 	.byte	0x02, 0x09, 0x00, 0x00, 0x02, 0x02, 0x01, 0x00, 0x02, 0x05, 0x05, 0x00, 0x03, 0x07, 0x01, 0x01
        /*0010*/ 	.byte	0x02, 0x03, 0x00, 0x00, 0x02, 0x06, 0x01, 0x00, 0x04, 0x0b, 0x08, 0x00, 0x09, 0x00, 0x00, 0x00
        /*0020*/ 	.byte	0x00, 0x00, 0x00, 0x00


//--------------------- .nv.info._Z11parallelBFSP6vertexPiPbS2_S2_ --------------------------
	.section	.nv.info._Z11parallelBFSP6vertexPiPbS2_S2_,"",@"SHT_CUDA_INFO"
	.sectionflags	@""
	.align	4


	//----- nvinfo : EIATTR_CUDA_API_VERSION
	.align		4
        /*0000*/ 	.byte	0x04, 0x37
        /*0002*/ 	.short	(.L_7 - .L_6)
.L_6:
        /*0004*/ 	.word	0x00000082


	//----- nvinfo : EIATTR_KPARAM_INFO
	.align		4
.L_7:
        /*0008*/ 	.byte	0x04, 0x17
        /*000a*/ 	.short	(.L_9 - .L_8)
.L_8:
        /*000c*/ 	.word	0x00000000
        /*0010*/ 	.short	0x0004
        /*0012*/ 	.short	0x0020
        /*0014*/ 	.byte	0x00, 0xf5, 0x21, 0x00


	//----- nvinfo : EIATTR_KPARAM_INFO
	.align		4
.L_9:
        /*0018*/ 	.byte	0x04, 0x17
        /*001a*/ 	.short	(.L_11 - .L_10)
.L_10:
        /*001c*/ 	.word	0x00000000
        /*0020*/ 	.short	0x0003
        /*0022*/ 	.short	0x0018
        /*0024*/ 	.byte	0x00, 0xf5, 0x21, 0x00


	//----- nvinfo : EIATTR_KPARAM_INFO
	.align		4
.L_11:
        /*0028*/ 	.byte	0x04, 0x17
        /*002a*/ 	.short	(.L_13 - .L_12)
.L_12:
        /*002c*/ 	.word	0x00000000
        /*0030*/ 	.short	0x0002
        /*0032*/ 	.short	0x0010
        /*0034*/ 	.byte	0x00, 0xf5, 0x21, 0x00


	//----- nvinfo : EIATTR_KPARAM_INFO
	.align		4
.L_13:
        /*0038*/ 	.byte	0x04, 0x17
        /*003a*/ 	.short	(.L_15 - .L_14)
.L_14:
        /*003c*/ 	.word	0x00000000
        /*0040*/ 	.short	0x0001
        /*0042*/ 	.short	0x0008
        /*0044*/ 	.byte	0x00, 0xf5, 0x21, 0x00


	//----- nvinfo : EIATTR_KPARAM_INFO
	.align		4
.L_15:
        /*0048*/ 	.byte	0x04, 0x17
        /*004a*/ 	.short	(.L_17 - .L_16)
.L_16:
        /*004c*/ 	.word	0x00000000
        /*0050*/ 	.short	0x0000
        /*0052*/ 	.short	0x0000
        /*0054*/ 	.byte	0x00, 0xf5, 0x21, 0x00


	//----- nvinfo : EIATTR_SPARSE_MMA_MASK
	.align		4
.L_17:
        /*0058*/ 	.byte	0x03, 0x50
        /*005a*/ 	.short	0x0000


	//----- nvinfo : EIATTR_MAXREG_COUNT
	.align		4
        /*005c*/ 	.byte	0x03, 0x1b
        /*005e*/ 	.short	0x00ff


	//----- nvinfo : EIATTR_NUM_BARRIERS
	.align		4
        /*0060*/ 	.byte	0x02, 0x4c
        /*0062*/ 	.byte	0x01
	.zero		1


	//----- nvinfo : EIATTR_MERCURY_ISA_VERSION
	.align		4
        /*0064*/ 	.byte	0x03, 0x5f
        /*0066*/ 	.short	0x0101


	//----- nvinfo : EIATTR_VRC_CTA_INIT_COUNT
	.align		4
        /*0068*/ 	.byte	0x02, 0x4a
	.zero		1
	.zero		1


	//----- nvinfo : EIATTR_EXIT_INSTR_OFFSETS
	.align		4
        /*006c*/ 	.byte	0x04, 0x1c
        /*006e*/ 	.short	(.L_19 - .L_18)


	//   ....[0]....
.L_18:
        /*0070*/ 	.word	0x000000c0


	//   ....[1]....
        /*0074*/ 	.word	0x00000120


	//   ....[2]....
        /*0078*/ 	.word	0x000001b0


	//   ....[3]....
        /*007c*/ 	.word	0x000001d0


	//   ....[4]....
        /*0080*/ 	.word	0x00000440


	//   ....[5]....
        /*0084*/ 	.word	0x000008c0


	//----- nvinfo : EIATTR_CRS_STACK_SIZE
	.align		4
.L_19:
        /*0088*/ 	.byte	0x04, 0x1e
        /*008a*/ 	.short	(.L_21 - .L_20)
.L_20:
        /*008c*/ 	.word	0x00000000


	//----- nvinfo : EIATTR_CBANK_PARAM_SIZE
	.align		4
.L_21:
        /*0090*/ 	.byte	0x03, 0x19
        /*0092*/ 	.short	0x0028


	//----- nvinfo : EIATTR_PARAM_CBANK
	.align		4
        /*0094*/ 	.byte	0x04, 0x0a
        /*0096*/ 	.short	(.L_23 - .L_22)
	.align		4
.L_22:
        /*0098*/ 	.word	index@(.nv.constant0._Z11parallelBFSP6vertexPiPbS2_S2_)
        /*009c*/ 	.short	0x0380
        /*009e*/ 	.short	0x0028


	//----- nvinfo : EIATTR_SW_WAR
	.align		4
.L_23:
        /*00a0*/ 	.byte	0x04, 0x36
        /*00a2*/ 	.short	(.L_25 - .L_24)
.L_24:
        /*00a4*/ 	.word	0x00000008
.L_25:


//--------------------- .nv.callgraph             --------------------------
	.section	.nv.callgraph,"",@"SHT_CUDA_CALLGRAPH"
	.align	4
	.sectionentsize	8
	.align		4
        /*0000*/ 	.word	0x00000000
	.align		4
        /*0004*/ 	.word	0xffffffff
	.align		4
        /*0008*/ 	.word	0x00000000
	.align		4
        /*000c*/ 	.word	0xfffffffe
	.align		4
        /*0010*/ 	.word	0x00000000
	.align		4
        /*0014*/ 	.word	0xfffffffd
	.align		4
        /*0018*/ 	.word	0x00000000
	.align		4
        /*001c*/ 	.word	0xfffffffc


//--------------------- .text._Z11parallelBFSP6vertexPiPbS2_S2_ --------------------------
	.section	.text._Z11parallelBFSP6vertexPiPbS2_S2_,"ax",@progbits
	.align	128
        .global         _Z11parallelBFSP6vertexPiPbS2_S2_
        .type           _Z11parallelBFSP6vertexPiPbS2_S2_,@function
        .size           _Z11parallelBFSP6vertexPiPbS2_S2_,(.L_x_7 - _Z11parallelBFSP6vertexPiPbS2_S2_)
        .other          _Z11parallelBFSP6vertexPiPbS2_S2_,@"STO_CUDA_ENTRY STV_DEFAULT"
_Z11parallelBFSP6vertexPiPbS2_S2_:
.text._Z11parallelBFSP6vertexPiPbS2_S2_:
[----:B------:R-:W-:Y:S01]  /*0000*/  LDC R1, c[0x0][0x37c] ;  /* 0x0000df00ff017b82 */ /* 0x000fe20000000800 */
[----:B------:R-:W0:Y:S07]  /*0010*/  S2R R9, SR_TID.X ;  /* 0x0000000000097919 */ /* 0x000e2e0000002100 */
[----:B------:R-:W0:Y:S01]  /*0020*/  S2UR UR6, SR_CTAID.X ;  /* 0x00000000000679c3 */ /* 0x000e220000002500 */
[----:B------:R-:W1:Y:S01]  /*0030*/  LDCU.64 UR8, c[0x0][0x390] ;  /* 0x00007200ff0877ac */ /* 0x000e620008000a00 */
[----:B------:R-:W2:Y:S06]  /*0040*/  LDCU.64 UR4, c[0x0][0x358] ;  /* 0x00006b00ff0477ac */ /* 0x000eac0008000a00 */
[----:B------:R-:W0:Y:S02]  /*0050*/  LDC R0, c[0x0][0x360] ;  /* 0x0000d800ff007b82 */ /* 0x000e240000000800 */
[----:B0-----:R-:W-:-:S05]  /*0060*/  IMAD R9, R0, UR6, R9 ;  /* 0x0000000600097c24 */ /* 0x001fca000f8e0209 */
[----:B------:R-:W-:Y:S02]  /*0070*/  SHF.R.S32.HI R5, RZ, 0x1f, R9 ;  /* 0x0000001fff057819 */ /* 0x000fe40000011409 */
[----:B-1----:R-:W-:-:S04]  /*0080*/  IADD3 R2, P0, PT, R9, UR8, RZ ;  /* 0x0000000809027c10 */ /* 0x002fc8000ff1e0ff */
[----:B------:R-:W-:-:S05]  /*0090*/  IADD3.X R3, PT, PT, R5, UR9, RZ, P0, !PT ;  /* 0x0000000905037c10 */ /* 0x000fca00087fe4ff */
[----:B--2---:R-:W2:Y:S02]  /*00a0*/  LDG.E.U8 R0, desc[UR4][R2.64] ;  /* 0x0000000402007981 */ /* 0x004ea4000c1e1100 */
[----:B--2---:R-:W-:-:S13]  /*00b0*/  ISETP.NE.AND P0, PT, R0, 0x1, PT ;  /* 0x000000010000780c */ /* 0x004fda0003f05270 */
[----:B------:R-:W-:Y:S05]  /*00c0*/  @P0 EXIT ;  /* 0x000000000000094d */ /* 0x000fea0003800000 */
[----:B------:R-:W0:Y:S02]  /*00d0*/  LDCU.64 UR6, c[0x0][0x398] ;  /* 0x00007300ff0677ac */ /* 0x000e240008000a00 */
[----:B0-----:R-:W-:-:S04]  /*00e0*/  IADD3 R4, P0, PT, R9, UR6, RZ ;  /* 0x0000000609047c10 */ /* 0x001fc8000ff1e0ff */
[----:B------:R-:W-:-:S05]  /*00f0*/  IADD3.X R5, PT, PT, R5, UR7, RZ, P0, !PT ;  /* 0x0000000705057c10 */ /* 0x000fca00087fe4ff */
[----:B------:R-:W2:Y:S02]  /*0100*/  LDG.E.U8 R0, desc[UR4][R4.64] ;  /* 0x0000000404007981 */ /* 0x000ea4000c1e1100 */
[----:B--2---:R-:W-:-:S13]  /*0110*/  ISETP.NE.AND P0, PT, R0, RZ, PT ;  /* 0x000000ff0000720c */ /* 0x004fda0003f05270 */
[----:B------:R-:W-:Y:S05]  /*0120*/  @P0 EXIT ;  /* 0x000000000000094d */ /* 0x000fea0003800000 */
[----:B------:R-:W-:Y:S01]  /*0130*/  IMAD.MOV.U32 R8, RZ, RZ, 0x1 ;  /* 0x00000001ff087424 */ /* 0x000fe200078e00ff */
[----:B------:R-:W0:Y:S01]  /*0140*/  LDC.64 R6, c[0x0][0x380] ;  /* 0x0000e000ff067b82 */ /* 0x000e220000000a00 */
[----:B------:R1:W-:Y:S04]  /*0150*/  STG.E.U8 desc[UR4][R2.64], RZ ;  /* 0x000000ff02007986 */ /* 0x0003e8000c101104 */
[----:B------:R1:W-:Y:S01]  /*0160*/  STG.E.U8 desc[UR4][R4.64], R8 ;  /* 0x0000000804007986 */ /* 0x0003e2000c101104 */
[----:B0-----:R-:W-:Y:S02]  /*0170*/  IMAD.WIDE R6, R9, 0x8, R6 ;  /* 0x0000000809067825 */ /* 0x001fe400078e0206 */
[----:B------:R-:W-:Y:S06]  /*0180*/  BAR.SYNC.DEFER_BLOCKING 0x0 ;  /* 0x0000000000007b1d */ /* 0x000fec0000010000 */
[----:B------:R-:W2:Y:S02]  /*0190*/  LDG.E R0, desc[UR4][R6.64+0x4] ;  /* 0x0000040406007981 */ /* 0x000ea4000c1e1900 */
[----:B--2---:R-:W-:-:S13]  /*01a0*/  ISETP.NE.AND P0, PT, R0, RZ, PT ;  /* 0x000000ff0000720c */ /* 0x004fda0003f05270 */
[----:B-1----:R-:W-:Y:S05]  /*01b0*/  @!P0 EXIT ;  /* 0x000000000000894d */ /* 0x002fea0003800000 */
[----:B------:R-:W-:-:S13]  /*01c0*/  ISETP.GE.AND P0, PT, R0, 0x1, PT ;  /* 0x000000010000780c */ /* 0x000fda0003f06270 */
[----:B------:R-:W-:Y:S05]  /*01d0*/  @!P0 EXIT ;  /* 0x000000000000894d */ /* 0x000fea0003800000 */
[----:B------:R-:W2:Y:S01]  /*01e0*/  LDG.E R11, desc[UR4][R6.64] ;  /* 0x00000004060b7981 */ /* 0x000ea2000c1e1900 */
[----:B------:R-:W0:Y:S01]  /*01f0*/  LDCU.64 UR6, c[0x0][0x398] ;  /* 0x00007300ff0677ac */ /* 0x000e220008000a00 */
[----:B------:R-:W-:Y:S01]  /*0200*/  BSSY.RECONVERGENT B0, `(.L_x_0) ;  /* 0x0000021000007945 */ /* 0x000fe20003800200 */
[----:B------:R-:W1:Y:S01]  /*0210*/  LDCU.64 UR10, c[0x0][0x390] ;  /* 0x00007200ff0a77ac */ /* 0x000e620008000a00 */
[----:B------:R-:W3:Y:S01]  /*0220*/  LDCU.64 UR8, c[0x0][0x390] ;  /* 0x00007200ff0877ac */ /* 0x000ee20008000a00 */
[----:B--2---:R-:W-:-:S05]  /*0230*/  IMAD.IADD R0, R11, 0x1, R0 ;  /* 0x000000010b007824 */ /* 0x004fca00078e0200 */
[----:B------:R-:W-:-:S05]  /*0240*/  VIADDMNMX R2, R11, 0x1, R0, !PT ;  /* 0x000000010b027846 */ /* 0x000fca0007800100 */
[----:B------:R-:W-:-:S05]  /*0250*/  IMAD.IADD R3, R2, 0x1, -R11 ;  /* 0x0000000102037824 */ /* 0x000fca00078e0a0b */
[----:B------:R-:W-:Y:S01]  /*0260*/  LOP3.LUT P0, R8, R3, 0x3, RZ, 0xc0, !PT ;  /* 0x0000000303087812 */ /* 0x000fe2000780c0ff */
[----:B------:R-:W-:-:S12]  /*0270*/  IMAD.MOV.U32 R3, RZ, RZ, R11 ;  /* 0x000000ffff037224 */ /* 0x000fd800078e000b */
[----:B01-3--:R-:W-:Y:S05]  /*0280*/  @!P0 BRA `(.L_x_1) ;  /* 0x0000000000608947 */ /* 0x00bfea0003800000 */
[----:B------:R-:W0:Y:S01]  /*0290*/  LDC.64 R4, c[0x0][0x388] ;  /* 0x0000e200ff047b82 */ /* 0x000e220000000a00 */
[----:B------:R-:W-:Y:S02]  /*02a0*/  IMAD.MOV R10, RZ, RZ, -R8 ;  /* 0x000000ffff0a7224 */ /* 0x000fe400078e0a08 */
[----:B------:R-:W-:-:S07]  /*02b0*/  IMAD.MOV.U32 R3, RZ, RZ, R11 ;  /* 0x000000ffff037224 */ /* 0x000fce00078e000b */
.L_x_3:
[----:B01----:R-:W-:-:S05]  /*02c0*/  IMAD.WIDE R6, R3, 0x4, R4 ;  /* 0x0000000403067825 */ /* 0x003fca00078e0204 */
[----:B------:R-:W2:Y:S02]  /*02d0*/  LDG.E R12, desc[UR4][R6.64] ;  /* 0x00000004060c7981 */ /* 0x000ea4000c1e1900 */
[----:B--2---:R-:W-:Y:S02]  /*02e0*/  SHF.R.S32.HI R13, RZ, 0x1f, R12 ;  /* 0x0000001fff0d7819 */ /* 0x004fe4000001140c */
[----:B------:R-:W-:-:S04]  /*02f0*/  IADD3 R8, P0, PT, R12, UR6, RZ ;  /* 0x000000060c087c10 */ /* 0x000fc8000ff1e0ff */
[----:B------:R-:W-:-:S05]  /*0300*/  IADD3.X R9, PT, PT, R13, UR7, RZ, P0, !PT ;  /* 0x000000070d097c10 */ /* 0x000fca00087fe4ff */
[----:B------:R-:W2:Y:S01]  /*0310*/  LDG.E.U8 R8, desc[UR4][R8.64] ;  /* 0x0000000408087981 */ /* 0x000ea2000c1e1100 */
[----:B------:R-:W-:-:S05]  /*0320*/  VIADD R10, R10, 0x1 ;  /* 0x000000010a0a7836 */ /* 0x000fca0000000000 */
[----:B------:R-:W-:Y:S02]  /*0330*/  ISETP.NE.AND P0, PT, R10, RZ, PT ;  /* 0x000000ff0a00720c */ /* 0x000fe40003f05270 */
[----:B--2---:R-:W-:-:S13]  /*0340*/  ISETP.NE.AND P1, PT, R8, RZ, PT ;  /* 0x000000ff0800720c */ /* 0x004fda0003f25270 */
[----:B------:R-:W-:Y:S05]  /*0350*/  @P1 BRA `(.L_x_2) ;  /* 0x0000000000241947 */ /* 0x000fea0003800000 */
[----:B------:R-:W-:Y:S01]  /*0360*/  IMAD.MOV.U32 R9, RZ, RZ, 0x1 ;  /* 0x00000001ff097424 */ /* 0x000fe200078e00ff */
[----:B------:R-:W-:Y:S01]  /*0370*/  IADD3 R8, P1, PT, R12, UR8, RZ ;  /* 0x000000080c087c10 */ /* 0x000fe2000ff3e0ff */
[----:B------:R-:W-:Y:S05]  /*0380*/  WARPSYNC.ALL ;  /* 0x0000000000007948 */ /* 0x000fea0003800000 */
[----:B------:R-:W-:Y:S01]  /*0390*/  PRMT R12, R9, 0x7610, R12 ;  /* 0x00007610090c7816 */ /* 0x000fe2000000000c */
[----:B------:R-:W0:Y:S01]  /*03a0*/  LDC.64 R6, c[0x0][0x3a0] ;  /* 0x0000e800ff067b82 */ /* 0x000e220000000a00 */
[----:B------:R-:W-:-:S05]  /*03b0*/  IADD3.X R9, PT, PT, R13, UR9, RZ, P1, !PT ;  /* 0x000000090d097c10 */ /* 0x000fca0008ffe4ff */
[----:B------:R1:W-:Y:S02]  /*03c0*/  STG.E.U8 desc[UR4][R8.64], R12 ;  /* 0x0000000c08007986 */ /* 0x0003e4000c101104 */
[----:B------:R-:W-:Y:S06]  /*03d0*/  BAR.SYNC.DEFER_BLOCKING 0x0 ;  /* 0x0000000000007b1d */ /* 0x000fec0000010000 */
[----:B0-----:R1:W-:Y:S02]  /*03e0*/  STG.E.U8 desc[UR4][R6.64], R12 ;  /* 0x0000000c06007986 */ /* 0x0013e4000c101104 */
.L_x_2:
[----:B------:R-:W-:Y:S01]  /*03f0*/  VIADD R3, R3, 0x1 ;  /* 0x0000000103037836 */ /* 0x000fe20000000000 */
[----:B------:R-:W-:Y:S06]  /*0400*/  @P0 BRA `(.L_x_3) ;  /* 0xfffffffc00ac0947 */ /* 0x000fec000383ffff */
.L_x_1:
[----:B------:R-:W-:Y:S05]  /*0410*/  BSYNC.RECONVERGENT B0 ;  /* 0x0000000000007941 */ /* 0x000fea0003800200 */
.L_x_0:
[----:B------:R-:W-:-:S05]  /*0420*/  IMAD.IADD R2, R11, 0x1, -R2 ;  /* 0x000000010b027824 */ /* 0x000fca00078e0a02 */
[----:B------:R-:W-:-:S13]  /*0430*/  ISETP.GT.U32.AND P0, PT, R2, -0x4, PT ;  /* 0xfffffffc0200780c */ /* 0x000fda0003f04070 */
[----:B------:R-:W-:Y:S05]  /*0440*/  @P0 EXIT ;  /* 0x000000000000094d */ /* 0x000fea0003800000 */
[----:B-1----:R-:W0:Y:S08]  /*0450*/  LDC.64 R6, c[0x0][0x388] ;  /* 0x0000e200ff067b82 */ /* 0x002e300000000a00 */
[----:B------:R-:W1:Y:S01]  /*0460*/  LDC.64 R4, c[0x0][0x398] ;  /* 0x0000e600ff047b82 */ /* 0x000e620000000a00 */
[----:B0-----:R-:W-:-:S05]  /*0470*/  IADD3 R6, P0, PT, R6, 0x8, RZ ;  /* 0x0000000806067810 */ /* 0x001fca0007f1e0ff */
[----:B------:R-:W-:-:S08]  /*0480*/  IMAD.X R7, RZ, RZ, R7, P0 ;  /* 0x000000ffff077224 */ /* 0x000fd000000e0607 */
.L_x_5:
[----:B-1----:R-:W-:-:S05]  /*0490*/  IMAD.WIDE R8, R3, 0x4, R6 ;  /* 0x0000000403087825 */ /* 0x002fca00078e0206 */
[----:B------:R-:W2:Y:S02]  /*04a0*/  LDG.E R13, desc[UR4][R8.64+-0x8] ;  /* 0xfffff804080d7981 */ /* 0x000ea4000c1e1900 */
[----:B--2---:R-:W-:Y:S02]  /*04b0*/  SHF.R.S32.HI R2, RZ, 0x1f, R13 ;  /* 0x0000001fff027819 */ /* 0x004fe4000001140d */
[----:B-1----:R-:W-:-:S05]  /*04c0*/  IADD3 R10, P0, PT, R13, R4, RZ ;  /* 0x000000040d0a7210 */ /* 0x002fca0007f1e0ff */
[----:B------:R-:W-:-:S05]  /*04d0*/  IMAD.X R11, R2, 0x1, R5, P0 ;  /* 0x00000001020b7824 */ /* 0x000fca00000e0605 */
[----:B------:R-:W2:Y:S01]  /*04e0*/  LDG.E.U8 R10, desc[UR4][R10.64] ;  /* 0x000000040a0a7981 */ /* 0x000ea2000c1e1100 */
[----:B------:R-:W-:Y:S01]  /*04f0*/  IMAD.MOV.U32 R18, RZ, RZ, 0x1 ;  /* 0x00000001ff127424 */ /* 0x000fe200078e00ff */
[----:B--2---:R-:W-:-:S13]  /*0500*/  ISETP.NE.AND P0, PT, R10, RZ, PT ;  /* 0x000000ff0a00720c */ /* 0x004fda0003f05270 */
[----:B------:R-:W0:Y:S01]  /*0510*/  @!P0 LDC.64 R16, c[0x0][0x390] ;  /* 0x0000e400ff108b82 */ /* 0x000e220000000a00 */
[----:B------:R-:W-:Y:S01]  /*0520*/  @!P0 PRMT R11, R18, 0x7610, R11 ;  /* 0x00007610120b8816 */ /* 0x000fe2000000000b */
[----:B------:R-:W-:Y:S06]  /*0530*/  @!P0 WARPSYNC.ALL ;  /* 0x0000000000008948 */ /* 0x000fec0003800000 */
[----:B------:R-:W1:Y:S01]  /*0540*/  @!P0 LDC.64 R14, c[0x0][0x3a0] ;  /* 0x0000e800ff0e8b82 */ /* 0x000e620000000a00 */
[----:B0-----:R-:W-:-:S05]  /*0550*/  @!P0 IADD3 R12, P1, PT, R13, R16, RZ ;  /* 0x000000100d0c8210 */ /* 0x001fca0007f3e0ff */
[----:B------:R-:W-:-:S05]  /*0560*/  @!P0 IMAD.X R13, R2, 0x1, R17, P1 ;  /* 0x00000001020d8824 */ /* 0x000fca00008e0611 */
[----:B------:R-:W-:Y:S01]  /*0570*/  @!P0 STG.E.U8 desc[UR4][R12.64], R11 ;  /* 0x0000000b0c008986 */ /* 0x000fe2000c101104 */
[----:B------:R-:W-:Y:S06]  /*0580*/  @!P0 BAR.SYNC.DEFER_BLOCKING 0x0 ;  /* 0x0000000000008b1d */ /* 0x000fec0000010000 */
[----:B-1----:R0:W-:Y:S04]  /*0590*/  @!P0 STG.E.U8 desc[UR4][R14.64], R11 ;  /* 0x0000000b0e008986 */ /* 0x0021e8000c101104 */
[----:B------:R-:W2:Y:S02]  /*05a0*/  LDG.E R19, desc[UR4][R8.64+-0x4] ;  /* 0xfffffc0408137981 */ /* 0x000ea4000c1e1900 */
[----:B--2---:R-:W-:-:S02]  /*05b0*/  SHF.R.S32.HI R2, RZ, 0x1f, R19 ;  /* 0x0000001fff027819 */ /* 0x004fc40000011413 */
[----:B------:R-:W-:-:S05]  /*05c0*/  IADD3 R10, P0, PT, R19, R4, RZ ;  /* 0x00000004130a7210 */ /* 0x000fca0007f1e0ff */
[----:B0-----:R-:W-:-:S05]  /*05d0*/  IMAD.X R11, R2, 0x1, R5, P0 ;  /* 0x00000001020b7824 */ /* 0x001fca00000e0605 */
        /* <DEDUP_REMOVED lines=33> */
[----:B------:R-:W-:-:S05]  /*07f0*/  VIADD R3, R3, 0x4 ;  /* 0x0000000403037836 */ /* 0x000fca0000000000 */
[----:B------:R-:W-:Y:S02]  /*0800*/  ISETP.GE.AND P0, PT, R3, R0, PT ;  /* 0x000000000300720c */ /* 0x000fe40003f06270 */
[----:B--2---:R-:W-:-:S13]  /*0810*/  ISETP.NE.AND P1, PT, R10, RZ, PT ;  /* 0x000000ff0a00720c */ /* 0x004fda0003f25270 */
[----:B------:R-:W-:Y:S05]  /*0820*/  @P1 BRA `(.L_x_4) ;  /* 0x0000000000201947 */ /* 0x000fea0003800000 */
[----:B------:R-:W-:Y:S01]  /*0830*/  IADD3 R8, P1, PT, R9, UR10, RZ ;  /* 0x0000000a09087c10 */ /* 0x000fe2000ff3e0ff */
[----:B------:R-:W-:Y:S01]  /*0840*/  IMAD.MOV.U32 R12, RZ, RZ, 0x1 ;  /* 0x00000001ff0c7424 */ /* 0x000fe200078e00ff */
[----:B------:R-:W-:Y:S05]  /*0850*/  WARPSYNC.ALL ;  /* 0x0000000000007948 */ /* 0x000fea0003800000 */
[----:B------:R-:W-:Y:S01]  /*0860*/  IADD3.X R9, PT, PT, R2, UR11, RZ, P1, !PT ;  /* 0x0000000b02097c10 */ /* 0x000fe20008ffe4ff */
[----:B------:R-:W0:Y:S04]  /*0870*/  LDC.64 R10, c[0x0][0x3a0] ;  /* 0x0000e800ff0a7b82 */ /* 0x000e280000000a00 */
[----:B------:R1:W-:Y:S04]  /*0880*/  STG.E.U8 desc[UR4][R8.64], R12 ;  /* 0x0000000c08007986 */ /* 0x0003e8000c101104 */
[----:B------:R-:W-:Y:S06]  /*0890*/  BAR.SYNC.DEFER_BLOCKING 0x0 ;  /* 0x0000000000007b1d */ /* 0x000fec0000010000 */
[----:B0-----:R1:W-:Y:S02]  /*08a0*/  STG.E.U8 desc[UR4][R10.64], R12 ;  /* 0x0000000c0a007986 */ /* 0x0013e4000c101104 */
.L_x_4:
[----:B------:R-:W-:Y:S05]  /*08b0*/  @!P0 BRA `(.L_x_5) ;  /* 0xfffffff800f48947 */ /* 0x000fea000383ffff */
[----:B------:R-:W-:Y:S05]  /*08c0*/  EXIT ;  /* 0x000000000000794d */ /* 0x000fea0003800000 */
.L_x_6:
[----:B------:R-:W-:-:S00]  /*08d0*/  BRA `(.L_x_6) ;  /* 0xfffffffc00fc7947 */ /* 0x000fc0000383ffff */
[----:B------:R-:W-:-:S00]  /*08e0*/  NOP ;  /* 0x0000000000007918 */ /* 0x000fc00000000000 */
        /* <DEDUP_REMOVED lines=9> */
.L_x_7:


//--------------------- .nv.shared.reserved.0     --------------------------
	.section	.nv.shared.reserved.0,"aw",@nobits
	.weak		__nv_reservedSMEM_offset_0_alias
	.size		__nv_reservedSMEM_offset_0_alias, 0, 64
	.other		__nv_reservedSMEM_offset_0_alias,@"STO_CUDA_RESERVED_SHARED STV_DEFAULT"
__nv_reservedSMEM_offset_0_alias:
	.zero		0
	.zero		64


//--------------------- .nv.constant0._Z11parallelBFSP6vertexPiPbS2_S2_ --------------------------
	.section	.nv.constant0._Z11parallelBFSP6vertexPiPbS2_S2_,"a",@progbits
	.sectionflags	@""
	.align	4
.nv.constant0._Z11parallelBFSP6vertexPiPbS2_S2_:
	.zero		936


//--------------------- SYMBOLS --------------------------

	.type		.nv.reservedSmem.offset0,@object
	.size		.nv.reservedSmem.offset0,0x4
